//
// Generated by NVIDIA NVVM Compiler
//
// Compiler Build ID: CL-36424714
// Cuda compilation tools, release 13.0, V13.0.88
// Based on NVVM 20.0.0
//

.version 9.0
.target sm_100
.address_size 64

	// .globl	_Z6reduceILj32768EEvPfS0_
// _ZZ6reduceILj32768EEvPfS0_E6shared has been demoted

.visible .entry _Z6reduceILj32768EEvPfS0_(
	.param .u64 .ptr .align 1 _Z6reduceILj32768EEvPfS0__param_0,
	.param .u64 .ptr .align 1 _Z6reduceILj32768EEvPfS0__param_1
)
{
	.reg .pred 	%p<20>;
	.reg .b32 	%r<46>;
	.reg .b32 	%f<51>;
	.reg .b64 	%rd<19>;
	// demoted variable
	.shared .align 4 .b8 _ZZ6reduceILj32768EEvPfS0_E6shared[1024];
	ld.param.u64 	%rd6, [_Z6reduceILj32768EEvPfS0__param_0];
	ld.param.u64 	%rd5, [_Z6reduceILj32768EEvPfS0__param_1];
	cvta.to.global.u64 	%rd1, %rd6;
	mov.u32 	%r1, %ctaid.x;
	shl.b32 	%r18, %r1, 15;
	mov.u32 	%r2, %tid.x;
	or.b32  	%r43, %r2, %r18;
	add.s32 	%r44, %r2, 1792;
	mul.wide.u32 	%rd7, %r43, 4;
	add.s64 	%rd8, %rd7, %rd1;
	add.s64 	%rd18, %rd8, 2048;
	mov.f32 	%f49, 0f00000000;
	mov.b32 	%r45, 1280;
$L__BB0_1:
	ld.global.f32 	%f11, [%rd18+-2048];
	add.f32 	%f12, %f11, %f49;
	ld.global.f32 	%f13, [%rd18+-1024];
	add.f32 	%f14, %f13, %f12;
	ld.global.f32 	%f15, [%rd18];
	add.f32 	%f16, %f15, %f14;
	ld.global.f32 	%f17, [%rd18+1024];
	add.f32 	%f18, %f17, %f16;
	ld.global.f32 	%f19, [%rd18+2048];
	add.f32 	%f49, %f19, %f18;
	add.s32 	%r8, %r44, -512;
	setp.gt.u32 	%p1, %r8, 32767;
	@%p1 bra 	$L__BB0_3;
	add.s32 	%r19, %r43, 1280;
	mul.wide.u32 	%rd9, %r19, 4;
	add.s64 	%rd10, %rd1, %rd9;
	ld.global.f32 	%f20, [%rd10];
	add.f32 	%f49, %f20, %f49;
$L__BB0_3:
	setp.gt.u32 	%p2, %r8, 32511;
	@%p2 bra 	$L__BB0_5;
	add.s32 	%r20, %r43, 1536;
	mul.wide.u32 	%rd11, %r20, 4;
	add.s64 	%rd12, %rd1, %rd11;
	ld.global.f32 	%f21, [%rd12];
	add.f32 	%f49, %f21, %f49;
$L__BB0_5:
	setp.gt.u32 	%p3, %r8, 32255;
	@%p3 bra 	$L__BB0_7;
	add.s32 	%r21, %r43, 1792;
	mul.wide.u32 	%rd13, %r21, 4;
	add.s64 	%rd14, %rd1, %rd13;
	ld.global.f32 	%f22, [%rd14];
	add.f32 	%f49, %f22, %f49;
$L__BB0_7:
	add.s32 	%r45, %r45, 2048;
	add.s32 	%r44, %r44, 2048;
	add.s32 	%r43, %r43, 2048;
	add.s64 	%rd18, %rd18, 8192;
	setp.ne.s32 	%p4, %r45, 34048;
	@%p4 bra 	$L__BB0_1;
	shl.b32 	%r22, %r2, 2;
	mov.u32 	%r23, _ZZ6reduceILj32768EEvPfS0_E6shared;
	add.s32 	%r12, %r23, %r22;
	st.shared.f32 	[%r12], %f49;
	bar.sync 	0;
	mov.u32 	%r13, %ntid.x;
	setp.lt.u32 	%p5, %r13, 66;
	@%p5 bra 	$L__BB0_21;
	shr.u32 	%r14, %r13, 1;
	setp.ge.u32 	%p6, %r2, %r14;
	@%p6 bra 	$L__BB0_11;
	shl.b32 	%r24, %r14, 2;
	add.s32 	%r25, %r12, %r24;
	ld.shared.f32 	%f23, [%r25];
	ld.shared.f32 	%f24, [%r12];
	add.f32 	%f25, %f23, %f24;
	st.shared.f32 	[%r12], %f25;
$L__BB0_11:
	bar.sync 	0;
	setp.lt.u32 	%p7, %r13, 132;
	@%p7 bra 	$L__BB0_21;
	shr.u32 	%r26, %r13, 2;
	setp.ge.u32 	%p8, %r2, %r26;
	@%p8 bra 	$L__BB0_14;
	and.b32  	%r27, %r13, 2044;
	add.s32 	%r28, %r12, %r27;
	ld.shared.f32 	%f26, [%r28];
	ld.shared.f32 	%f27, [%r12];
	add.f32 	%f28, %f26, %f27;
	st.shared.f32 	[%r12], %f28;
$L__BB0_14:
	bar.sync 	0;
	setp.lt.u32 	%p9, %r13, 264;
	@%p9 bra 	$L__BB0_21;
	shr.u32 	%r15, %r13, 3;
	setp.ge.u32 	%p10, %r2, %r15;
	@%p10 bra 	$L__BB0_17;
	shl.b32 	%r29, %r15, 2;
	add.s32 	%r30, %r12, %r29;
	ld.shared.f32 	%f29, [%r30];
	ld.shared.f32 	%f30, [%r12];
	add.f32 	%f31, %f29, %f30;
	st.shared.f32 	[%r12], %f31;
$L__BB0_17:
	bar.sync 	0;
	setp.lt.u32 	%p11, %r13, 528;
	@%p11 bra 	$L__BB0_21;
	shr.u32 	%r16, %r13, 4;
	setp.ge.u32 	%p12, %r2, %r16;
	@%p12 bra 	$L__BB0_20;
	shl.b32 	%r31, %r16, 2;
	add.s32 	%r32, %r12, %r31;
	ld.shared.f32 	%f32, [%r32];
	ld.shared.f32 	%f33, [%r12];
	add.f32 	%f34, %f32, %f33;
	st.shared.f32 	[%r12], %f34;
$L__BB0_20:
	bar.sync 	0;
$L__BB0_21:
	setp.gt.u32 	%p13, %r2, 31;
	@%p13 bra 	$L__BB0_24;
	ld.shared.f32 	%f35, [%r12];
	ld.shared.f32 	%f36, [%r12+128];
	add.f32 	%f37, %f35, %f36;
	mov.b32 	%r33, %f37;
	shfl.sync.down.b32	%r34|%p14, %r33, 16, 31, -1;
	mov.b32 	%f38, %r34;
	add.f32 	%f39, %f37, %f38;
	mov.b32 	%r35, %f39;
	shfl.sync.down.b32	%r36|%p15, %r35, 8, 31, -1;
	mov.b32 	%f40, %r36;
	add.f32 	%f41, %f39, %f40;
	mov.b32 	%r37, %f41;
	shfl.sync.down.b32	%r38|%p16, %r37, 4, 31, -1;
	mov.b32 	%f42, %r38;
	add.f32 	%f43, %f41, %f42;
	mov.b32 	%r39, %f43;
	shfl.sync.down.b32	%r40|%p17, %r39, 2, 31, -1;
	mov.b32 	%f44, %r40;
	add.f32 	%f45, %f43, %f44;
	mov.b32 	%r41, %f45;
	shfl.sync.down.b32	%r42|%p18, %r41, 1, 31, -1;
	mov.b32 	%f46, %r42;
	add.f32 	%f9, %f45, %f46;
	setp.ne.s32 	%p19, %r2, 0;
	@%p19 bra 	$L__BB0_24;
	cvta.to.global.u64 	%rd15, %rd5;
	mul.wide.u32 	%rd16, %r1, 4;
	add.s64 	%rd17, %rd15, %rd16;
	st.global.f32 	[%rd17], %f9;
$L__BB0_24:
	ret;

}


// ===== COMPILED SASS (sm_100) =====

	.target	sm_100

	.elftype	@"ET_EXEC"


//--------------------- .note.nv.tkinfo           --------------------------
	.section	.note.nv.tkinfo,"",@"SHT_NOTE"
	.sectionflags	@"SHF_NOTE_NV_TKINFO"
	.tkinfo
        /*0018*/ 	.word	0x00000002
        /*0030*/ 	.string	""
        /*0030*/ 	.string	"ptxas"
        /*0030*/ 	.string	"Cuda compilation tools, release 13.0, V13.0.88"
        /*0030*/ 	.string	"Build cuda_13.0.r13.0/compiler.36424714_0"
        /*0030*/ 	.string	"-arch sm_100 -m 64 "



//--------------------- .note.nv.cuinfo           --------------------------
	.section	.note.nv.cuinfo,"",@"SHT_NOTE"
	.sectionflags	@"SHF_NOTE_NV_CUINFO"
        /*0018*/ 	.short	0x0002
        /*001a*/ 	.short	0x0064
        /*001c*/ 	.short	0x0082
	.zero		2


//--------------------- .nv.info                  --------------------------
	.section	.nv.info,"",@"SHT_CUDA_INFO"
	.align	4


	//----- nvinfo : EIATTR_REGCOUNT
	.align		4
        /*0000*/ 	.byte	0x04, 0x2f
        /*0002*/ 	.short	(.L_1 - .L_0)
	.align		4
.L_0:
        /*0004*/ 	.word	index@(_Z6reduceILj32768EEvPfS0_)
        /*0008*/ 	.word	0x00000018


	//----- nvinfo : EIATTR_FRAME_SIZE
	.align		4
.L_1:
        /*000c*/ 	.byte	0x04, 0x11
        /*000e*/ 	.short	(.L_3 - .L_2)
	.align		4
.L_2:
        /*0010*/ 	.word	index@(_Z6reduceILj32768EEvPfS0_)
        /*0014*/ 	.word	0x00000000


	//----- nvinfo : EIATTR_MIN_STACK_SIZE
	.align		4
.L_3:
        /*0018*/ 	.byte	0x04, 0x12
        /*001a*/ 	.short	(.L_5 - .L_4)
	.align		4
.L_4:
        /*001c*/ 	.word	index@(_Z6reduceILj32768EEvPfS0_)
        /*0020*/ 	.word	0x00000000
.L_5:


//--------------------- .nv.compat                --------------------------
	.section	.nv.compat,"",@"SHT_CUDA_COMPAT_INFO"
	.align	4
        /*0000*/ 	.byte	0x02, 0x09, 0x00, 0x00, 0x02, 0x02, 0x01, 0x00, 0x02, 0x05, 0x05, 0x00, 0x03, 0x07, 0x01, 0x01
        /*0010*/ 	.byte	0x02, 0x03, 0x00, 0x00, 0x02, 0x06, 0x01, 0x00, 0x04, 0x0b, 0x08, 0x00, 0x09, 0x00, 0x00, 0x00
        /*0020*/ 	.byte	0x00, 0x00, 0x00, 0x00


//--------------------- .nv.info._Z6reduceILj32768EEvPfS0_ --------------------------
	.section	.nv.info._Z6reduceILj32768EEvPfS0_,"",@"SHT_CUDA_INFO"
	.sectionflags	@""
	.align	4


	//----- nvinfo : EIATTR_CUDA_API_VERSION
	.align		4
        /*0000*/ 	.byte	0x04, 0x37
        /*0002*/ 	.short	(.L_7 - .L_6)
.L_6:
        /*0004*/ 	.word	0x00000082


	//----- nvinfo : EIATTR_KPARAM_INFO
	.align		4
.L_7:
        /*0008*/ 	.byte	0x04, 0x17
        /*000a*/ 	.short	(.L_9 - .L_8)
.L_8:
        /*000c*/ 	.word	0x00000000
        /*0010*/ 	.short	0x0001
        /*0012*/ 	.short	0x0008
        /*0014*/ 	.byte	0x00, 0xf5, 0x21, 0x00


	//----- nvinfo : EIATTR_KPARAM_INFO
	.align		4
.L_9:
        /*0018*/ 	.byte	0x04, 0x17
        /*001a*/ 	.short	(.L_11 - .L_10)
.L_10:
        /*001c*/ 	.word	0x00000000
        /*0020*/ 	.short	0x0000
        /*0022*/ 	.short	0x0000
        /*0024*/ 	.byte	0x00, 0xf5, 0x21, 0x00


	//----- nvinfo : EIATTR_SPARSE_MMA_MASK
	.align		4
.L_11:
        /*0028*/ 	.byte	0x03, 0x50
        /*002a*/ 	.short	0x0000


	//----- nvinfo : EIATTR_MAXREG_COUNT
	.align		4
        /*002c*/ 	.byte	0x03, 0x1b
        /*002e*/ 	.short	0x00ff


	//----- nvinfo : EIATTR_NUM_BARRIERS
	.align		4
        /*0030*/ 	.byte	0x02, 0x4c
        /*0032*/ 	.byte	0x01
	.zero		1


	//----- nvinfo : EIATTR_MERCURY_ISA_VERSION
	.align		4
        /*0034*/ 	.byte	0x03, 0x5f
        /*0036*/ 	.short	0x0101


	//----- nvinfo : EIATTR_COOP_GROUP_MASK_REGIDS
	.align		4
        /*0038*/ 	.byte	0x04, 0x29
        /*003a*/ 	.short	(.L_13 - .L_12)


	//   ....[0]....
.L_12:
        /*003c*/ 	.word	0xffffffff


	//   ....[1]....
        /*0040*/ 	.word	0xffffffff


	//   ....[2]....
        /*0044*/ 	.word	0xffffffff


	//   ....[3]....
        /*0048*/ 	.word	0xffffffff


	//   ....[4]....
        /*004c*/ 	.word	0xffffffff


	//----- nvinfo : EIATTR_COOP_GROUP_INSTR_OFFSETS
	.align		4
.L_13:
        /*0050*/ 	.byte	0x04, 0x28
        /*0052*/ 	.short	(.L_15 - .L_14)


	//   ....[0]....
.L_14:
        /*0054*/ 	.word	0x00000670


	//   ....[1]....
        /*0058*/ 	.word	0x00000690


	//   ....[2]....
        /*005c*/ 	.word	0x000006b0


	//   ....[3]....
        /*0060*/ 	.word	0x000006d0


	//   ....[4]....
        /*0064*/ 	.word	0x000006f0


	//----- nvinfo : EIATTR_VRC_CTA_INIT_COUNT
	.align		4
.L_15:
        /*0068*/ 	.byte	0x02, 0x4a
	.zero		1
	.zero		1


	//----- nvinfo : EIATTR_EXIT_INSTR_OFFSETS
	.align		4
        /*006c*/ 	.byte	0x04, 0x1c
        /*006e*/ 	.short	(.L_17 - .L_16)


	//   ....[0]....
.L_16:
        /*0070*/ 	.word	0x00000620


	//   ....[1]....
        /*0074*/ 	.word	0x00000700


	//   ....[2]....
        /*0078*/ 	.word	0x00000750


	//----- nvinfo : EIATTR_CBANK_PARAM_SIZE
	.align		4
.L_17:
        /*007c*/ 	.byte	0x03, 0x19
        /*007e*/ 	.short	0x0010


	//----- nvinfo : EIATTR_PARAM_CBANK
	.align		4
        /*0080*/ 	.byte	0x04, 0x0a
        /*0082*/ 	.short	(.L_19 - .L_18)
	.align		4
.L_18:
        /*0084*/ 	.word	index@(.nv.constant0._Z6reduceILj32768EEvPfS0_)
        /*0088*/ 	.short	0x0380
        /*008a*/ 	.short	0x0010


	//----- nvinfo : EIATTR_SW_WAR
	.align		4
.L_19:
        /*008c*/ 	.byte	0x04, 0x36
        /*008e*/ 	.short	(.L_21 - .L_20)
.L_20:
        /*0090*/ 	.word	0x00000008
.L_21:


//--------------------- .nv.callgraph             --------------------------
	.section	.nv.callgraph,"",@"SHT_CUDA_CALLGRAPH"
	.align	4
	.sectionentsize	8
	.align		4
        /*0000*/ 	.word	0x00000000
	.align		4
        /*0004*/ 	.word	0xffffffff
	.align		4
        /*0008*/ 	.word	0x00000000
	.align		4
        /*000c*/ 	.word	0xfffffffe
	.align		4
        /*0010*/ 	.word	0x00000000
	.align		4
        /*0014*/ 	.word	0xfffffffd
	.align		4
        /*0018*/ 	.word	0x00000000
	.align		4
        /*001c*/ 	.word	0xfffffffc


//--------------------- .text._Z6reduceILj32768EEvPfS0_ --------------------------
	.section	.text._Z6reduceILj32768EEvPfS0_,"ax",@progbits
	.align	128
        .global         _Z6reduceILj32768EEvPfS0_
        .type           _Z6reduceILj32768EEvPfS0_,@function
        .size           _Z6reduceILj32768EEvPfS0_,(.L_x_3 - _Z6reduceILj32768EEvPfS0_)
        .other          _Z6reduceILj32768EEvPfS0_,@"STO_CUDA_ENTRY STV_DEFAULT"
_Z6reduceILj32768EEvPfS0_:
.text._Z6reduceILj32768EEvPfS0_:
[----:B------:R-:W-:Y:S01]  /*0000*/  LDC R1, c[0x0][0x37c] ;  /* 0x0000df00ff017b82 */ /* 0x000fe20000000800 */
[----:B------:R-:W0:Y:S07]  /*0010*/  S2R R0, SR_CTAID.X ;  /* 0x0000000000007919 */ /* 0x000e2e0000002500 */
[----:B------:R-:W1:Y:S01]  /*0020*/  LDC.64 R2, c[0x0][0x380] ;  /* 0x0000e000ff027b82 */ /* 0x000e620000000a00 */
[----:B------:R-:W-:Y:S01]  /*0030*/  HFMA2 R13, -RZ, RZ, 0, 0 ;  /* 0x00000000ff0d7431 */ /* 0x000fe200000001ff */
[----:B------:R-:W2:Y:S01]  /*0040*/  LDCU.64 UR6, c[0x0][0x358] ;  /* 0x00006b00ff0677ac */ /* 0x000ea20008000a00 */
[----:B------:R-:W3:Y:S01]  /*0050*/  S2R R6, SR_TID.X ;  /* 0x0000000000067919 */ /* 0x000ee20000002100 */
[----:B------:R-:W-:Y:S01]  /*0060*/  UMOV UR4, 0x500 ;  /* 0x0000050000047882 */ /* 0x000fe20000000000 */
[----:B0-----:R-:W-:-:S04]  /*0070*/  SHF.L.U32 R7, R0, 0xf, RZ ;  /* 0x0000000f00077819 */ /* 0x001fc800000006ff */
[C---:B---3--:R-:W-:Y:S02]  /*0080*/  LOP3.LUT R7, R6.reuse, R7, RZ, 0xfc, !PT ;  /* 0x0000000706077212 */ /* 0x048fe400078efcff */
[----:B------:R-:W-:-:S03]  /*0090*/  IADD3 R17, PT, PT, R6, 0x700, RZ ;  /* 0x0000070006117810 */ /* 0x000fc60007ffe0ff */
[----:B-1----:R-:W-:-:S03]  /*00a0*/  IMAD.WIDE.U32 R2, R7, 0x4, R2 ;  /* 0x0000000407027825 */ /* 0x002fc600078e0002 */
[----:B------:R-:W-:-:S05]  /*00b0*/  IADD3 R2, P0, PT, R2, 0x800, RZ ;  /* 0x0000080002027810 */ /* 0x000fca0007f1e0ff */
[----:B--2---:R-:W-:-:S08]  /*00c0*/  IMAD.X R3, RZ, RZ, R3, P0 ;  /* 0x000000ffff037224 */ /* 0x004fd000000e0603 */
.L_x_0:
[----:B------:R-:W-:Y:S01]  /*00d0*/  VIADD R4, R17, 0xfffffe00 ;  /* 0xfffffe0011047836 */ /* 0x000fe20000000000 */
[----:B------:R-:W2:Y:S04]  /*00e0*/  LDG.E R18, desc[UR6][R2.64+-0x800] ;  /* 0xfff8000602127981 */ /* 0x000ea8000c1e1900 */
[C---:B------:R-:W-:Y:S01]  /*00f0*/  ISETP.GT.U32.AND P2, PT, R4.reuse, 0x7fff, PT ;  /* 0x00007fff0400780c */ /* 0x040fe20003f44070 */
[----:B------:R-:W3:Y:S01]  /*0100*/  LDG.E R16, desc[UR6][R2.64+-0x400] ;  /* 0xfffc000602107981 */ /* 0x000ee2000c1e1900 */
[C---:B------:R-:W-:Y:S02]  /*0110*/  ISETP.GT.U32.AND P1, PT, R4.reuse, 0x7eff, PT ;  /* 0x00007eff0400780c */ /* 0x040fe40003f24070 */
[----:B------:R-:W-:Y:S01]  /*0120*/  ISETP.GT.U32.AND P0, PT, R4, 0x7dff, PT ;  /* 0x00007dff0400780c */ /* 0x000fe20003f04070 */
[----:B------:R-:W4:Y:S04]  /*0130*/  LDG.E R14, desc[UR6][R2.64] ;  /* 0x00000006020e7981 */ /* 0x000f28000c1e1900 */
[----:B------:R-:W5:Y:S04]  /*0140*/  LDG.E R12, desc[UR6][R2.64+0x400] ;  /* 0x00040006020c7981 */ /* 0x000f68000c1e1900 */
[----:B------:R-:W0:Y:S08]  /*0150*/  @!P2 LDC.64 R10, c[0x0][0x380] ;  /* 0x0000e000ff0aab82 */ /* 0x000e300000000a00 */
[----:B------:R-:W1:Y:S08]  /*0160*/  @!P1 LDC.64 R8, c[0x0][0x380] ;  /* 0x0000e000ff089b82 */ /* 0x000e700000000a00 */
[----:B------:R-:W1:Y:S01]  /*0170*/  @!P0 LDC.64 R4, c[0x0][0x380] ;  /* 0x0000e000ff048b82 */ /* 0x000e620000000a00 */
[C---:B------:R-:W-:Y:S01]  /*0180*/  @!P2 IADD3 R15, PT, PT, R7.reuse, 0x500, RZ ;  /* 0x00000500070fa810 */ /* 0x040fe20007ffe0ff */
[C---:B------:R-:W-:Y:S01]  /*0190*/  @!P1 VIADD R19, R7.reuse, 0x600 ;  /* 0x0000060007139836 */ /* 0x040fe20000000000 */
[----:B------:R-:W-:-:S03]  /*01a0*/  @!P0 IADD3 R21, PT, PT, R7, 0x700, RZ ;  /* 0x0000070007158810 */ /* 0x000fc60007ffe0ff */
[----:B0-----:R-:W-:Y:S02]  /*01b0*/  @!P2 IMAD.WIDE.U32 R10, R15, 0x4, R10 ;  /* 0x000000040f0aa825 */ /* 0x001fe400078e000a */
[----:B------:R-:W5:Y:S04]  /*01c0*/  LDG.E R15, desc[UR6][R2.64+0x800] ;  /* 0x00080006020f7981 */ /* 0x000f68000c1e1900 */
[----:B------:R-:W5:Y:S01]  /*01d0*/  @!P2 LDG.E R10, desc[UR6][R10.64] ;  /* 0x000000060a0aa981 */ /* 0x000f62000c1e1900 */
[----:B-1----:R-:W-:-:S06]  /*01e0*/  @!P1 IMAD.WIDE.U32 R8, R19, 0x4, R8 ;  /* 0x0000000413089825 */ /* 0x002fcc00078e0008 */
[----:B------:R-:W5:Y:S01]  /*01f0*/  @!P1 LDG.E R8, desc[UR6][R8.64] ;  /* 0x0000000608089981 */ /* 0x000f62000c1e1900 */
[----:B------:R-:W-:-:S06]  /*0200*/  @!P0 IMAD.WIDE.U32 R4, R21, 0x4, R4 ;  /* 0x0000000415048825 */ /* 0x000fcc00078e0004 */
[----:B------:R-:W5:Y:S01]  /*0210*/  @!P0 LDG.E R4, desc[UR6][R4.64] ;  /* 0x0000000604048981 */ /* 0x000f62000c1e1900 */
[----:B------:R-:W-:-:S04]  /*0220*/  UIADD3 UR4, UPT, UPT, UR4, 0x800, URZ ;  /* 0x0000080004047890 */ /* 0x000fc8000fffe0ff */
[----:B------:R-:W-:Y:S01]  /*0230*/  UISETP.NE.AND UP0, UPT, UR4, 0x8500, UPT ;  /* 0x000085000400788c */ /* 0x000fe2000bf05270 */
[----:B------:R-:W-:Y:S01]  /*0240*/  IADD3 R17, PT, PT, R17, 0x800, RZ ;  /* 0x0000080011117810 */ /* 0x000fe20007ffe0ff */
[----:B------:R-:W-:Y:S02]  /*0250*/  VIADD R7, R7, 0x800 ;  /* 0x0000080007077836 */ /* 0x000fe40000000000 */
[----:B--2---:R-:W-:-:S04]  /*0260*/  FADD R13, R18, R13 ;  /* 0x0000000d120d7221 */ /* 0x004fc80000000000 */
[----:B---3--:R-:W-:-:S04]  /*0270*/  FADD R13, R13, R16 ;  /* 0x000000100d0d7221 */ /* 0x008fc80000000000 */
[----:B----4-:R-:W-:-:S04]  /*0280*/  FADD R13, R13, R14 ;  /* 0x0000000e0d0d7221 */ /* 0x010fc80000000000 */
[----:B-----5:R-:W-:-:S04]  /*0290*/  FADD R12, R13, R12 ;  /* 0x0000000c0d0c7221 */ /* 0x020fc80000000000 */
[----:B------:R-:W-:-:S04]  /*02a0*/  FADD R13, R12, R15 ;  /* 0x0000000f0c0d7221 */ /* 0x000fc80000000000 */
[----:B------:R-:W-:Y:S01]  /*02b0*/  @!P2 FADD R13, R13, R10 ;  /* 0x0000000a0d0da221 */ /* 0x000fe20000000000 */
[----:B------:R-:W-:-:S03]  /*02c0*/  IADD3 R2, P2, PT, R2, 0x2000, RZ ;  /* 0x0000200002027810 */ /* 0x000fc60007f5e0ff */
[----:B------:R-:W-:Y:S02]  /*02d0*/  @!P1 FADD R13, R13, R8 ;  /* 0x000000080d0d9221 */ /* 0x000fe40000000000 */
[----:B------:R-:W-:Y:S02]  /*02e0*/  IMAD.X R3, RZ, RZ, R3, P2 ;  /* 0x000000ffff037224 */ /* 0x000fe400010e0603 */
[----:B------:R-:W-:Y:S01]  /*02f0*/  @!P0 FADD R13, R13, R4 ;  /* 0x000000040d0d8221 */ /* 0x000fe20000000000 */
[----:B------:R-:W-:Y:S06]  /*0300*/  BRA.U UP0, `(.L_x_0) ;  /* 0xfffffffd00707547 */ /* 0x000fec000b83ffff */
[----:B------:R-:W0:Y:S01]  /*0310*/  S2UR UR5, SR_CgaCtaId ;  /* 0x00000000000579c3 */ /* 0x000e220000008800 */
[----:B------:R-:W-:-:S07]  /*0320*/  UMOV UR4, 0x400 ;  /* 0x0000040000047882 */ /* 0x000fce0000000000 */
[----:B------:R-:W1:Y:S01]  /*0330*/  LDC R7, c[0x0][0x360] ;  /* 0x0000d800ff077b82 */ /* 0x000e620000000800 */
[----:B0-----:R-:W-:-:S06]  /*0340*/  ULEA UR4, UR5, UR4, 0x18 ;  /* 0x0000000405047291 */ /* 0x001fcc000f8ec0ff */
[----:B------:R-:W-:Y:S02]  /*0350*/  LEA R2, R6, UR4, 0x2 ;  /* 0x0000000406027c11 */ /* 0x000fe4000f8e10ff */
[----:B-1----:R-:W-:-:S03]  /*0360*/  ISETP.GE.U32.AND P0, PT, R7, 0x42, PT ;  /* 0x000000420700780c */ /* 0x002fc60003f06070 */
[----:B------:R0:W-:Y:S01]  /*0370*/  STS [R2], R13 ;  /* 0x0000000d02007388 */ /* 0x0001e20000000800 */
[----:B------:R-:W-:Y:S09]  /*0380*/  BAR.SYNC.DEFER_BLOCKING 0x0 ;  /* 0x0000000000007b1d */ /* 0x000ff20000010000 */
[----:B0-----:R-:W-:Y:S05]  /*0390*/  @!P0 BRA `(.L_x_1) ;  /* 0x00000000009c8947 */ /* 0x001fea0003800000 */
[----:B------:R-:W-:-:S04]  /*03a0*/  SHF.R.U32.HI R3, RZ, 0x1, R7 ;  /* 0x00000001ff037819 */ /* 0x000fc80000011607 */
[----:B------:R-:W-:-:S13]  /*03b0*/  ISETP.GE.U32.AND P0, PT, R6, R3, PT ;  /* 0x000000030600720c */ /* 0x000fda0003f06070 */
[----:B------:R-:W-:Y:S01]  /*03c0*/  @!P0 LEA R3, R3, R2, 0x2 ;  /* 0x0000000203038211 */ /* 0x000fe200078e10ff */
[----:B------:R-:W-:Y:S05]  /*03d0*/  @!P0 LDS R4, [R2] ;  /* 0x0000000002048984 */ /* 0x000fea0000000800 */
[----:B------:R-:W0:Y:S02]  /*03e0*/  @!P0 LDS R3, [R3] ;  /* 0x0000000003038984 */ /* 0x000e240000000800 */
[----:B0-----:R-:W-:-:S05]  /*03f0*/  @!P0 FADD R5, R3, R4 ;  /* 0x0000000403058221 */ /* 0x001fca0000000000 */
[----:B------:R0:W-:Y:S01]  /*0400*/  @!P0 STS [R2], R5 ;  /* 0x0000000502008388 */ /* 0x0001e20000000800 */
[----:B------:R-:W-:Y:S01]  /*0410*/  BAR.SYNC.DEFER_BLOCKING 0x0 ;  /* 0x0000000000007b1d */ /* 0x000fe20000010000 */
[----:B------:R-:W-:-:S13]  /*0420*/  ISETP.GE.U32.AND P0, PT, R7, 0x84, PT ;  /* 0x000000840700780c */ /* 0x000fda0003f06070 */
[----:B0-----:R-:W-:Y:S05]  /*0430*/  @!P0 BRA `(.L_x_1) ;  /* 0x0000000000748947 */ /* 0x001fea0003800000 */
[----:B------:R-:W-:-:S04]  /*0440*/  SHF.R.U32.HI R3, RZ, 0x2, R7 ;  /* 0x00000002ff037819 */ /* 0x000fc80000011607 */
[----:B------:R-:W-:-:S13]  /*0450*/  ISETP.GE.U32.AND P0, PT, R6, R3, PT ;  /* 0x000000030600720c */ /* 0x000fda0003f06070 */
[----:B------:R-:W-:Y:S01]  /*0460*/  @!P0 LOP3.LUT R3, R7, 0x7fc, RZ, 0xc0, !PT ;  /* 0x000007fc07038812 */ /* 0x000fe200078ec0ff */
[----:B------:R-:W-:Y:S04]  /*0470*/  @!P0 LDS R4, [R2] ;  /* 0x0000000002048984 */ /* 0x000fe80000000800 */
[----:B------:R-:W-:-:S06]  /*0480*/  @!P0 IMAD.IADD R3, R2, 0x1, R3 ;  /* 0x0000000102038824 */ /* 0x000fcc00078e0203 */
        /* <DEDUP_REMOVED lines=18> */
[----:B------:R-:W-:Y:S01]  /*05b0*/  @!P0 IMAD R3, R3, 0x4, R2 ;  /* 0x0000000403038824 */ /* 0x000fe200078e0202 */
[----:B------:R-:W-:Y:S05]  /*05c0*/  @!P0 LDS R4, [R2] ;  /* 0x0000000002048984 */ /* 0x000fea0000000800 */
[----:B------:R-:W0:Y:S02]  /*05d0*/  @!P0 LDS R3, [R3] ;  /* 0x0000000003038984 */ /* 0x000e240000000800 */
[----:B0-----:R-:W-:-:S05]  /*05e0*/  @!P0 FADD R5, R3, R4 ;  /* 0x0000000403058221 */ /* 0x001fca0000000000 */
[----:B------:R0:W-:Y:S01]  /*05f0*/  @!P0 STS [R2], R5 ;  /* 0x0000000502008388 */ /* 0x0001e20000000800 */
[----:B------:R-:W-:Y:S06]  /*0600*/  BAR.SYNC.DEFER_BLOCKING 0x0 ;  /* 0x0000000000007b1d */ /* 0x000fec0000010000 */
.L_x_1:
[----:B------:R-:W-:-:S13]  /*0610*/  ISETP.GT.U32.AND P0, PT, R6, 0x1f, PT ;  /* 0x0000001f0600780c */ /* 0x000fda0003f04070 */
[----:B------:R-:W-:Y:S05]  /*0620*/  @P0 EXIT ;  /* 0x000000000000094d */ /* 0x000fea0003800000 */
[----:B------:R-:W-:Y:S01]  /*0630*/  LDS R3, [R2] ;  /* 0x0000000002037984 */ /* 0x000fe20000000800 */
[----:B------:R-:W-:-:S03]  /*0640*/  ISETP.NE.AND P0, PT, R6, RZ, PT ;  /* 0x000000ff0600720c */ /* 0x000fc60003f05270 */
[----:B------:R-:W1:Y:S02]  /*0650*/  LDS R4, [R2+0x80] ;  /* 0x0000800002047984 */ /* 0x000e640000000800 */
[----:B-1----:R-:W-:-:S05]  /*0660*/  FADD R3, R3, R4 ;  /* 0x0000000403037221 */ /* 0x002fca0000000000 */
[----:B------:R-:W1:Y:S02]  /*0670*/  SHFL.DOWN PT, R4, R3, 0x10, 0x1f ;  /* 0x0a001f0003047f89 */ /* 0x000e6400000e0000 */
[----:B-1----:R-:W-:-:S05]  /*0680*/  FADD R4, R3, R4 ;  /* 0x0000000403047221 */ /* 0x002fca0000000000 */
[----:B0-----:R-:W0:Y:S02]  /*0690*/  SHFL.DOWN PT, R5, R4, 0x8, 0x1f ;  /* 0x09001f0004057f89 */ /* 0x001e2400000e0000 */
[----:B0-----:R-:W-:-:S05]  /*06a0*/  FADD R5, R4, R5 ;  /* 0x0000000504057221 */ /* 0x001fca0000000000 */
[----:B------:R-:W0:Y:S02]  /*06b0*/  SHFL.DOWN PT, R8, R5, 0x4, 0x1f ;  /* 0x08801f0005087f89 */ /* 0x000e2400000e0000 */
[----:B0-----:R-:W-:-:S05]  /*06c0*/  FADD R8, R5, R8 ;  /* 0x0000000805087221 */ /* 0x001fca0000000000 */
[----:B------:R-:W0:Y:S02]  /*06d0*/  SHFL.DOWN PT, R7, R8, 0x2, 0x1f ;  /* 0x08401f0008077f89 */ /* 0x000e2400000e0000 */
[----:B0-----:R-:W-:-:S05]  /*06e0*/  FADD R7, R8, R7 ;  /* 0x0000000708077221 */ /* 0x001fca0000000000 */
[----:B------:R0:W1:Y:S01]  /*06f0*/  SHFL.DOWN PT, R6, R7, 0x1, 0x1f ;  /* 0x08201f0007067f89 */ /* 0x00006200000e0000 */
[----:B------:R-:W-:Y:S05]  /*0700*/  @P0 EXIT ;  /* 0x000000000000094d */ /* 0x000fea0003800000 */
[----:B------:R-:W2:Y:S01]  /*0710*/  LDC.64 R2, c[0x0][0x388] ;  /* 0x0000e200ff027b82 */ /* 0x000ea20000000a00 */
[----:B01----:R-:W-:Y:S01]  /*0720*/  FADD R7, R7, R6 ;  /* 0x0000000607077221 */ /* 0x003fe20000000000 */
[----:B--2---:R-:W-:-:S05]  /*0730*/  IMAD.WIDE.U32 R2, R0, 0x4, R2 ;  /* 0x0000000400027825 */ /* 0x004fca00078e0002 */
[----:B------:R-:W-:Y:S01]  /*0740*/  STG.E desc[UR6][R2.64], R7 ;  /* 0x0000000702007986 */ /* 0x000fe2000c101906 */
[----:B------:R-:W-:Y:S05]  /*0750*/  EXIT ;  /* 0x000000000000794d */ /* 0x000fea0003800000 */
.L_x_2:
[----:B------:R-:W-:-:S00]  /*0760*/  BRA `(.L_x_2) ;  /* 0xfffffffc00fc7947 */ /* 0x000fc0000383ffff */
[----:B------:R-:W-:-:S00]  /*0770*/  NOP ;  /* 0x0000000000007918 */ /* 0x000fc00000000000 */
        /* <DEDUP_REMOVED lines=8> */
.L_x_3:


//--------------------- .nv.shared._Z6reduceILj32768EEvPfS0_ --------------------------
	.section	.nv.shared._Z6reduceILj32768EEvPfS0_,"aw",@nobits
	.sectionflags	@""
	.align	4
.nv.shared._Z6reduceILj32768EEvPfS0_:
	.zero		2048


//--------------------- .nv.shared.reserved.0     --------------------------
	.section	.nv.shared.reserved.0,"aw",@nobits
	.weak		__nv_reservedSMEM_offset_0_alias
	.size		__nv_reservedSMEM_offset_0_alias, 0, 64
	.other		__nv_reservedSMEM_offset_0_alias,@"STO_CUDA_RESERVED_SHARED STV_DEFAULT"
__nv_reservedSMEM_offset_0_alias:
	.zero		0
	.zero		64


//--------------------- .nv.constant0._Z6reduceILj32768EEvPfS0_ --------------------------
	.section	.nv.constant0._Z6reduceILj32768EEvPfS0_,"a",@progbits
	.sectionflags	@""
	.align	4
.nv.constant0._Z6reduceILj32768EEvPfS0_:
	.zero		912


//--------------------- SYMBOLS --------------------------

	.type		.nv.reservedSmem.offset0,@object
	.size		.nv.reservedSmem.offset0,0x4
	.type		.nv.reservedSmem.cap,@object
	.size		.nv.reservedSmem.cap,0x4
